//
// Generated by NVIDIA NVVM Compiler
//
// Compiler Build ID: CL-36424714
// Cuda compilation tools, release 13.0, V13.0.88
// Based on NVVM 20.0.0
//

.version 9.0
.target sm_100
.address_size 64

	// .globl	_Z15matVecMulKernelPKfS0_Pfffii

.visible .entry _Z15matVecMulKernelPKfS0_Pfffii(
	.param .u64 .ptr .align 1 _Z15matVecMulKernelPKfS0_Pfffii_param_0,
	.param .u64 .ptr .align 1 _Z15matVecMulKernelPKfS0_Pfffii_param_1,
	.param .u64 .ptr .align 1 _Z15matVecMulKernelPKfS0_Pfffii_param_2,
	.param .f32 _Z15matVecMulKernelPKfS0_Pfffii_param_3,
	.param .f32 _Z15matVecMulKernelPKfS0_Pfffii_param_4,
	.param .u32 _Z15matVecMulKernelPKfS0_Pfffii_param_5,
	.param .u32 _Z15matVecMulKernelPKfS0_Pfffii_param_6
)
{
	.reg .pred 	%p<11>;
	.reg .b32 	%r<38>;
	.reg .b32 	%f<117>;
	.reg .b64 	%rd<31>;

	ld.param.u64 	%rd11, [_Z15matVecMulKernelPKfS0_Pfffii_param_0];
	ld.param.u64 	%rd12, [_Z15matVecMulKernelPKfS0_Pfffii_param_1];
	ld.param.u64 	%rd10, [_Z15matVecMulKernelPKfS0_Pfffii_param_2];
	ld.param.f32 	%f14, [_Z15matVecMulKernelPKfS0_Pfffii_param_3];
	ld.param.f32 	%f15, [_Z15matVecMulKernelPKfS0_Pfffii_param_4];
	ld.param.u32 	%r24, [_Z15matVecMulKernelPKfS0_Pfffii_param_5];
	ld.param.u32 	%r23, [_Z15matVecMulKernelPKfS0_Pfffii_param_6];
	cvta.to.global.u64 	%rd1, %rd12;
	cvta.to.global.u64 	%rd2, %rd11;
	mov.u32 	%r25, %ctaid.x;
	mov.u32 	%r26, %ntid.x;
	mov.u32 	%r27, %tid.x;
	mad.lo.s32 	%r1, %r25, %r26, %r27;
	setp.ge.s32 	%p1, %r1, %r24;
	@%p1 bra 	$L__BB0_15;
	setp.lt.s32 	%p2, %r23, 1;
	mov.f32 	%f116, 0f00000000;
	@%p2 bra 	$L__BB0_14;
	mul.lo.s32 	%r2, %r23, %r1;
	and.b32  	%r3, %r23, 15;
	setp.lt.u32 	%p3, %r23, 16;
	mov.f32 	%f116, 0f00000000;
	mov.b32 	%r34, 0;
	@%p3 bra 	$L__BB0_5;
	and.b32  	%r34, %r23, 2147483632;
	neg.s32 	%r32, %r34;
	add.s64 	%rd3, %rd2, 32;
	add.s64 	%rd29, %rd1, 32;
	mov.f32 	%f116, 0f00000000;
	mov.u32 	%r31, %r2;
$L__BB0_4:
	.pragma "nounroll";
	mul.wide.s32 	%rd13, %r31, 4;
	add.s64 	%rd14, %rd3, %rd13;
	ld.global.f32 	%f20, [%rd14+-32];
	ld.global.f32 	%f21, [%rd29+-32];
	fma.rn.f32 	%f22, %f20, %f21, %f116;
	ld.global.f32 	%f23, [%rd14+-28];
	ld.global.f32 	%f24, [%rd29+-28];
	fma.rn.f32 	%f25, %f23, %f24, %f22;
	ld.global.f32 	%f26, [%rd14+-24];
	ld.global.f32 	%f27, [%rd29+-24];
	fma.rn.f32 	%f28, %f26, %f27, %f25;
	ld.global.f32 	%f29, [%rd14+-20];
	ld.global.f32 	%f30, [%rd29+-20];
	fma.rn.f32 	%f31, %f29, %f30, %f28;
	ld.global.f32 	%f32, [%rd14+-16];
	ld.global.f32 	%f33, [%rd29+-16];
	fma.rn.f32 	%f34, %f32, %f33, %f31;
	ld.global.f32 	%f35, [%rd14+-12];
	ld.global.f32 	%f36, [%rd29+-12];
	fma.rn.f32 	%f37, %f35, %f36, %f34;
	ld.global.f32 	%f38, [%rd14+-8];
	ld.global.f32 	%f39, [%rd29+-8];
	fma.rn.f32 	%f40, %f38, %f39, %f37;
	ld.global.f32 	%f41, [%rd14+-4];
	ld.global.f32 	%f42, [%rd29+-4];
	fma.rn.f32 	%f43, %f41, %f42, %f40;
	ld.global.f32 	%f44, [%rd14];
	ld.global.f32 	%f45, [%rd29];
	fma.rn.f32 	%f46, %f44, %f45, %f43;
	ld.global.f32 	%f47, [%rd14+4];
	ld.global.f32 	%f48, [%rd29+4];
	fma.rn.f32 	%f49, %f47, %f48, %f46;
	ld.global.f32 	%f50, [%rd14+8];
	ld.global.f32 	%f51, [%rd29+8];
	fma.rn.f32 	%f52, %f50, %f51, %f49;
	ld.global.f32 	%f53, [%rd14+12];
	ld.global.f32 	%f54, [%rd29+12];
	fma.rn.f32 	%f55, %f53, %f54, %f52;
	ld.global.f32 	%f56, [%rd14+16];
	ld.global.f32 	%f57, [%rd29+16];
	fma.rn.f32 	%f58, %f56, %f57, %f55;
	ld.global.f32 	%f59, [%rd14+20];
	ld.global.f32 	%f60, [%rd29+20];
	fma.rn.f32 	%f61, %f59, %f60, %f58;
	ld.global.f32 	%f62, [%rd14+24];
	ld.global.f32 	%f63, [%rd29+24];
	fma.rn.f32 	%f64, %f62, %f63, %f61;
	ld.global.f32 	%f65, [%rd14+28];
	ld.global.f32 	%f66, [%rd29+28];
	fma.rn.f32 	%f116, %f65, %f66, %f64;
	add.s32 	%r32, %r32, 16;
	add.s32 	%r31, %r31, 16;
	add.s64 	%rd29, %rd29, 64;
	setp.ne.s32 	%p4, %r32, 0;
	@%p4 bra 	$L__BB0_4;
$L__BB0_5:
	setp.eq.s32 	%p5, %r3, 0;
	@%p5 bra 	$L__BB0_14;
	and.b32  	%r11, %r23, 7;
	setp.lt.u32 	%p6, %r3, 8;
	@%p6 bra 	$L__BB0_8;
	add.s32 	%r29, %r34, %r2;
	mul.wide.s32 	%rd15, %r29, 4;
	add.s64 	%rd16, %rd2, %rd15;
	ld.global.f32 	%f68, [%rd16];
	mul.wide.u32 	%rd17, %r34, 4;
	add.s64 	%rd18, %rd1, %rd17;
	ld.global.f32 	%f69, [%rd18];
	fma.rn.f32 	%f70, %f68, %f69, %f116;
	ld.global.f32 	%f71, [%rd16+4];
	ld.global.f32 	%f72, [%rd18+4];
	fma.rn.f32 	%f73, %f71, %f72, %f70;
	ld.global.f32 	%f74, [%rd16+8];
	ld.global.f32 	%f75, [%rd18+8];
	fma.rn.f32 	%f76, %f74, %f75, %f73;
	ld.global.f32 	%f77, [%rd16+12];
	ld.global.f32 	%f78, [%rd18+12];
	fma.rn.f32 	%f79, %f77, %f78, %f76;
	ld.global.f32 	%f80, [%rd16+16];
	ld.global.f32 	%f81, [%rd18+16];
	fma.rn.f32 	%f82, %f80, %f81, %f79;
	ld.global.f32 	%f83, [%rd16+20];
	ld.global.f32 	%f84, [%rd18+20];
	fma.rn.f32 	%f85, %f83, %f84, %f82;
	ld.global.f32 	%f86, [%rd16+24];
	ld.global.f32 	%f87, [%rd18+24];
	fma.rn.f32 	%f88, %f86, %f87, %f85;
	ld.global.f32 	%f89, [%rd16+28];
	ld.global.f32 	%f90, [%rd18+28];
	fma.rn.f32 	%f116, %f89, %f90, %f88;
	add.s32 	%r34, %r34, 8;
$L__BB0_8:
	setp.eq.s32 	%p7, %r11, 0;
	@%p7 bra 	$L__BB0_14;
	and.b32  	%r14, %r23, 3;
	setp.lt.u32 	%p8, %r11, 4;
	@%p8 bra 	$L__BB0_11;
	add.s32 	%r30, %r34, %r2;
	mul.wide.s32 	%rd19, %r30, 4;
	add.s64 	%rd20, %rd2, %rd19;
	ld.global.f32 	%f92, [%rd20];
	mul.wide.u32 	%rd21, %r34, 4;
	add.s64 	%rd22, %rd1, %rd21;
	ld.global.f32 	%f93, [%rd22];
	fma.rn.f32 	%f94, %f92, %f93, %f116;
	ld.global.f32 	%f95, [%rd20+4];
	ld.global.f32 	%f96, [%rd22+4];
	fma.rn.f32 	%f97, %f95, %f96, %f94;
	ld.global.f32 	%f98, [%rd20+8];
	ld.global.f32 	%f99, [%rd22+8];
	fma.rn.f32 	%f100, %f98, %f99, %f97;
	ld.global.f32 	%f101, [%rd20+12];
	ld.global.f32 	%f102, [%rd22+12];
	fma.rn.f32 	%f116, %f101, %f102, %f100;
	add.s32 	%r34, %r34, 4;
$L__BB0_11:
	setp.eq.s32 	%p9, %r14, 0;
	@%p9 bra 	$L__BB0_14;
	mul.wide.u32 	%rd23, %r34, 4;
	add.s64 	%rd30, %rd1, %rd23;
	add.s32 	%r37, %r34, %r2;
	neg.s32 	%r36, %r14;
$L__BB0_13:
	.pragma "nounroll";
	mul.wide.s32 	%rd24, %r37, 4;
	add.s64 	%rd25, %rd2, %rd24;
	ld.global.f32 	%f103, [%rd25];
	ld.global.f32 	%f104, [%rd30];
	fma.rn.f32 	%f116, %f103, %f104, %f116;
	add.s64 	%rd30, %rd30, 4;
	add.s32 	%r37, %r37, 1;
	add.s32 	%r36, %r36, 1;
	setp.ne.s32 	%p10, %r36, 0;
	@%p10 bra 	$L__BB0_13;
$L__BB0_14:
	cvta.to.global.u64 	%rd26, %rd10;
	mul.wide.s32 	%rd27, %r1, 4;
	add.s64 	%rd28, %rd26, %rd27;
	ld.global.f32 	%f105, [%rd28];
	mul.f32 	%f106, %f15, %f105;
	fma.rn.f32 	%f107, %f14, %f116, %f106;
	st.global.f32 	[%rd28], %f107;
$L__BB0_15:
	ret;

}


// ===== COMPILED SASS (sm_100) =====

	.target	sm_100

	.elftype	@"ET_EXEC"


//--------------------- .note.nv.tkinfo           --------------------------
	.section	.note.nv.tkinfo,"",@"SHT_NOTE"
	.sectionflags	@"SHF_NOTE_NV_TKINFO"
	.tkinfo
        /*0018*/ 	.word	0x00000002
        /*0030*/ 	.string	""
        /*0030*/ 	.string	"ptxas"
        /*0030*/ 	.string	"Cuda compilation tools, release 13.0, V13.0.88"
        /*0030*/ 	.string	"Build cuda_13.0.r13.0/compiler.36424714_0"
        /*0030*/ 	.string	"-arch sm_100 -m 64 "



//--------------------- .note.nv.cuinfo           --------------------------
	.section	.note.nv.cuinfo,"",@"SHT_NOTE"
	.sectionflags	@"SHF_NOTE_NV_CUINFO"
        /*0018*/ 	.short	0x0002
        /*001a*/ 	.short	0x0064
        /*001c*/ 	.short	0x0082
	.zero		2


//--------------------- .nv.info                  --------------------------
	.section	.nv.info,"",@"SHT_CUDA_INFO"
	.align	4


	//----- nvinfo : EIATTR_REGCOUNT
	.align		4
        /*0000*/ 	.byte	0x04, 0x2f
        /*0002*/ 	.short	(.L_1 - .L_0)
	.align		4
.L_0:
        /*0004*/ 	.word	index@(_Z15matVecMulKernelPKfS0_Pfffii)
        /*0008*/ 	.word	0x0000001e


	//----- nvinfo : EIATTR_FRAME_SIZE
	.align		4
.L_1:
        /*000c*/ 	.byte	0x04, 0x11
        /*000e*/ 	.short	(.L_3 - .L_2)
	.align		4
.L_2:
        /*0010*/ 	.word	index@(_Z15matVecMulKernelPKfS0_Pfffii)
        /*0014*/ 	.word	0x00000000


	//----- nvinfo : EIATTR_MIN_STACK_SIZE
	.align		4
.L_3:
        /*0018*/ 	.byte	0x04, 0x12
        /*001a*/ 	.short	(.L_5 - .L_4)
	.align		4
.L_4:
        /*001c*/ 	.word	index@(_Z15matVecMulKernelPKfS0_Pfffii)
        /*0020*/ 	.word	0x00000000
.L_5:


//--------------------- .nv.compat                --------------------------
	.section	.nv.compat,"",@"SHT_CUDA_COMPAT_INFO"
	.align	4
        /*0000*/ 	.byte	0x02, 0x09, 0x00, 0x00, 0x02, 0x02, 0x01, 0x00, 0x02, 0x05, 0x05, 0x00, 0x03, 0x07, 0x01, 0x01
        /*0010*/ 	.byte	0x02, 0x03, 0x00, 0x00, 0x02, 0x06, 0x01, 0x00, 0x04, 0x0b, 0x08, 0x00, 0x09, 0x00, 0x00, 0x00
        /*0020*/ 	.byte	0x00, 0x00, 0x00, 0x00


//--------------------- .nv.info._Z15matVecMulKernelPKfS0_Pfffii --------------------------
	.section	.nv.info._Z15matVecMulKernelPKfS0_Pfffii,"",@"SHT_CUDA_INFO"
	.sectionflags	@""
	.align	4


	//----- nvinfo : EIATTR_CUDA_API_VERSION
	.align		4
        /*0000*/ 	.byte	0x04, 0x37
        /*0002*/ 	.short	(.L_7 - .L_6)
.L_6:
        /*0004*/ 	.word	0x00000082


	//----- nvinfo : EIATTR_KPARAM_INFO
	.align		4
.L_7:
        /*0008*/ 	.byte	0x04, 0x17
        /*000a*/ 	.short	(.L_9 - .L_8)
.L_8:
        /*000c*/ 	.word	0x00000000
        /*0010*/ 	.short	0x0006
        /*0012*/ 	.short	0x0024
        /*0014*/ 	.byte	0x00, 0xf0, 0x11, 0x00


	//----- nvinfo : EIATTR_KPARAM_INFO
	.align		4
.L_9:
        /*0018*/ 	.byte	0x04, 0x17
        /*001a*/ 	.short	(.L_11 - .L_10)
.L_10:
        /*001c*/ 	.word	0x00000000
        /*0020*/ 	.short	0x0005
        /*0022*/ 	.short	0x0020
        /*0024*/ 	.byte	0x00, 0xf0, 0x11, 0x00


	//----- nvinfo : EIATTR_KPARAM_INFO
	.align		4
.L_11:
        /*0028*/ 	.byte	0x04, 0x17
        /*002a*/ 	.short	(.L_13 - .L_12)
.L_12:
        /*002c*/ 	.word	0x00000000
        /*0030*/ 	.short	0x0004
        /*0032*/ 	.short	0x001c
        /*0034*/ 	.byte	0x00, 0xf0, 0x11, 0x00


	//----- nvinfo : EIATTR_KPARAM_INFO
	.align		4
.L_13:
        /*0038*/ 	.byte	0x04, 0x17
        /*003a*/ 	.short	(.L_15 - .L_14)
.L_14:
        /*003c*/ 	.word	0x00000000
        /*0040*/ 	.short	0x0003
        /*0042*/ 	.short	0x0018
        /*0044*/ 	.byte	0x00, 0xf0, 0x11, 0x00


	//----- nvinfo : EIATTR_KPARAM_INFO
	.align		4
.L_15:
        /*0048*/ 	.byte	0x04, 0x17
        /*004a*/ 	.short	(.L_17 - .L_16)
.L_16:
        /*004c*/ 	.word	0x00000000
        /*0050*/ 	.short	0x0002
        /*0052*/ 	.short	0x0010
        /*0054*/ 	.byte	0x00, 0xf5, 0x21, 0x00


	//----- nvinfo : EIATTR_KPARAM_INFO
	.align		4
.L_17:
        /*0058*/ 	.byte	0x04, 0x17
        /*005a*/ 	.short	(.L_19 - .L_18)
.L_18:
        /*005c*/ 	.word	0x00000000
        /*0060*/ 	.short	0x0001
        /*0062*/ 	.short	0x0008
        /*0064*/ 	.byte	0x00, 0xf5, 0x21, 0x00


	//----- nvinfo : EIATTR_KPARAM_INFO
	.align		4
.L_19:
        /*0068*/ 	.byte	0x04, 0x17
        /*006a*/ 	.short	(.L_21 - .L_20)
.L_20:
        /*006c*/ 	.word	0x00000000
        /*0070*/ 	.short	0x0000
        /*0072*/ 	.short	0x0000
        /*0074*/ 	.byte	0x00, 0xf5, 0x21, 0x00


	//----- nvinfo : EIATTR_SPARSE_MMA_MASK
	.align		4
.L_21:
        /*0078*/ 	.byte	0x03, 0x50
        /*007a*/ 	.short	0x0000


	//----- nvinfo : EIATTR_MAXREG_COUNT
	.align		4
        /*007c*/ 	.byte	0x03, 0x1b
        /*007e*/ 	.short	0x00ff


	//----- nvinfo : EIATTR_MERCURY_ISA_VERSION
	.align		4
        /*0080*/ 	.byte	0x03, 0x5f
        /*0082*/ 	.short	0x0101


	//----- nvinfo : EIATTR_VRC_CTA_INIT_COUNT
	.align		4
        /*0084*/ 	.byte	0x02, 0x4a
	.zero		1
	.zero		1


	//----- nvinfo : EIATTR_EXIT_INSTR_OFFSETS
	.align		4
        /*0088*/ 	.byte	0x04, 0x1c
        /*008a*/ 	.short	(.L_23 - .L_22)


	//   ....[0]....
.L_22:
        /*008c*/ 	.word	0x00000070


	//   ....[1]....
        /*0090*/ 	.word	0x00000ad0


	//----- nvinfo : EIATTR_CBANK_PARAM_SIZE
	.align		4
.L_23:
        /*0094*/ 	.byte	0x03, 0x19
        /*0096*/ 	.short	0x0028


	//----- nvinfo : EIATTR_PARAM_CBANK
	.align		4
        /*0098*/ 	.byte	0x04, 0x0a
        /*009a*/ 	.short	(.L_25 - .L_24)
	.align		4
.L_24:
        /*009c*/ 	.word	index@(.nv.constant0._Z15matVecMulKernelPKfS0_Pfffii)
        /*00a0*/ 	.short	0x0380
        /*00a2*/ 	.short	0x0028


	//----- nvinfo : EIATTR_SW_WAR
	.align		4
.L_25:
        /*00a4*/ 	.byte	0x04, 0x36
        /*00a6*/ 	.short	(.L_27 - .L_26)
.L_26:
        /*00a8*/ 	.word	0x00000008
.L_27:


//--------------------- .nv.callgraph             --------------------------
	.section	.nv.callgraph,"",@"SHT_CUDA_CALLGRAPH"
	.align	4
	.sectionentsize	8
	.align		4
        /*0000*/ 	.word	0x00000000
	.align		4
        /*0004*/ 	.word	0xffffffff
	.align		4
        /*0008*/ 	.word	0x00000000
	.align		4
        /*000c*/ 	.word	0xfffffffe
	.align		4
        /*0010*/ 	.word	0x00000000
	.align		4
        /*0014*/ 	.word	0xfffffffd
	.align		4
        /*0018*/ 	.word	0x00000000
	.align		4
        /*001c*/ 	.word	0xfffffffc


//--------------------- .text._Z15matVecMulKernelPKfS0_Pfffii --------------------------
	.section	.text._Z15matVecMulKernelPKfS0_Pfffii,"ax",@progbits
	.align	128
        .global         _Z15matVecMulKernelPKfS0_Pfffii
        .type           _Z15matVecMulKernelPKfS0_Pfffii,@function
        .size           _Z15matVecMulKernelPKfS0_Pfffii,(.L_x_7 - _Z15matVecMulKernelPKfS0_Pfffii)
        .other          _Z15matVecMulKernelPKfS0_Pfffii,@"STO_CUDA_ENTRY STV_DEFAULT"
_Z15matVecMulKernelPKfS0_Pfffii:
.text._Z15matVecMulKernelPKfS0_Pfffii:
[----:B------:R-:W-:Y:S01]  /*0000*/  LDC R1, c[0x0][0x37c] ;  /* 0x0000df00ff017b82 */ /* 0x000fe20000000800 */
[----:B------:R-:W0:Y:S07]  /*0010*/  S2R R3, SR_TID.X ;  /* 0x0000000000037919 */ /* 0x000e2e0000002100 */
[----:B------:R-:W0:Y:S01]  /*0020*/  S2UR UR4, SR_CTAID.X ;  /* 0x00000000000479c3 */ /* 0x000e220000002500 */
[----:B------:R-:W1:Y:S07]  /*0030*/  LDCU UR5, c[0x0][0x3a0] ;  /* 0x00007400ff0577ac */ /* 0x000e6e0008000800 */
[----:B------:R-:W0:Y:S02]  /*0040*/  LDC R0, c[0x0][0x360] ;  /* 0x0000d800ff007b82 */ /* 0x000e240000000800 */
[----:B0-----:R-:W-:-:S05]  /*0050*/  IMAD R0, R0, UR4, R3 ;  /* 0x0000000400007c24 */ /* 0x001fca000f8e0203 */
[----:B-1----:R-:W-:-:S13]  /*0060*/  ISETP.GE.AND P0, PT, R0, UR5, PT ;  /* 0x0000000500007c0c */ /* 0x002fda000bf06270 */
[----:B------:R-:W-:Y:S05]  /*0070*/  @P0 EXIT ;  /* 0x000000000000094d */ /* 0x000fea0003800000 */
[----:B------:R-:W0:Y:S01]  /*0080*/  LDCU UR8, c[0x0][0x3a4] ;  /* 0x00007480ff0877ac */ /* 0x000e220008000800 */
[----:B------:R-:W-:Y:S01]  /*0090*/  HFMA2 R15, -RZ, RZ, 0, 0 ;  /* 0x00000000ff0f7431 */ /* 0x000fe200000001ff */
[----:B------:R-:W1:Y:S01]  /*00a0*/  LDCU.64 UR16, c[0x0][0x358] ;  /* 0x00006b00ff1077ac */ /* 0x000e620008000a00 */
[----:B0-----:R-:W-:-:S09]  /*00b0*/  UISETP.GE.AND UP0, UPT, UR8, 0x1, UPT ;  /* 0x000000010800788c */ /* 0x001fd2000bf06270 */
[----:B-1----:R-:W-:Y:S05]  /*00c0*/  BRA.U !UP0, `(.L_x_0) ;  /* 0x0000000908647547 */ /* 0x002fea000b800000 */
[----:B------:R-:W-:Y:S02]  /*00d0*/  UISETP.GE.U32.AND UP1, UPT, UR8, 0x10, UPT ;  /* 0x000000100800788c */ /* 0x000fe4000bf26070 */
[----:B------:R-:W-:Y:S01]  /*00e0*/  IMAD R7, R0, UR8, RZ ;  /* 0x0000000800077c24 */ /* 0x000fe2000f8e02ff */
[----:B------:R-:W-:Y:S01]  /*00f0*/  ULOP3.LUT UR9, UR8, 0xf, URZ, 0xc0, !UPT ;  /* 0x0000000f08097892 */ /* 0x000fe2000f8ec0ff */
[----:B------:R-:W-:Y:S02]  /*0100*/  MOV R15, RZ ;  /* 0x000000ff000f7202 */ /* 0x000fe40000000f00 */
[----:B------:R-:W-:Y:S01]  /*0110*/  MOV R8, RZ ;  /* 0x000000ff00087202 */ /* 0x000fe20000000f00 */
[----:B------:R-:W-:Y:S02]  /*0120*/  UISETP.NE.AND UP0, UPT, UR9, URZ, UPT ;  /* 0x000000ff0900728c */ /* 0x000fe4000bf05270 */
[----:B------:R-:W-:Y:S09]  /*0130*/  BRA.U !UP1, `(.L_x_1) ;  /* 0x0000000509147547 */ /* 0x000ff2000b800000 */
[----:B------:R-:W0:Y:S01]  /*0140*/  LDCU.128 UR12, c[0x0][0x380] ;  /* 0x00007000ff0c77ac */ /* 0x000e220008000c00 */
[----:B------:R-:W-:Y:S02]  /*0150*/  MOV R15, RZ ;  /* 0x000000ff000f7202 */ /* 0x000fe40000000f00 */
[----:B------:R-:W-:Y:S01]  /*0160*/  MOV R6, R7 ;  /* 0x0000000700067202 */ /* 0x000fe20000000f00 */
[----:B------:R-:W-:-:S04]  /*0170*/  ULOP3.LUT UR10, UR8, 0x7ffffff0, URZ, 0xc0, !UPT ;  /* 0x7ffffff0080a7892 */ /* 0x000fc8000f8ec0ff */
[----:B------:R-:W-:Y:S02]  /*0180*/  UIADD3 UR11, UPT, UPT, -UR10, URZ, URZ ;  /* 0x000000ff0a0b7290 */ /* 0x000fe4000fffe1ff */
[----:B------:R-:W-:Y:S01]  /*0190*/  MOV R8, UR10 ;  /* 0x0000000a00087c02 */ /* 0x000fe20008000f00 */
[----:B0-----:R-:W-:Y:S02]  /*01a0*/  UIADD3 UR4, UP2, UPT, UR14, 0x20, URZ ;  /* 0x000000200e047890 */ /* 0x001fe4000ff5e0ff */
[----:B------:R-:W-:Y:S02]  /*01b0*/  UIADD3 UR6, UP1, UPT, UR12, 0x20, URZ ;  /* 0x000000200c067890 */ /* 0x000fe4000ff3e0ff */
[----:B------:R-:W-:Y:S02]  /*01c0*/  UIADD3.X UR5, UPT, UPT, URZ, UR15, URZ, UP2, !UPT ;  /* 0x0000000fff057290 */ /* 0x000fe400097fe4ff */
[----:B------:R-:W-:Y:S01]  /*01d0*/  MOV R2, UR4 ;  /* 0x0000000400027c02 */ /* 0x000fe20008000f00 */
[----:B------:R-:W-:-:S03]  /*01e0*/  UIADD3.X UR7, UPT, UPT, URZ, UR13, URZ, UP1, !UPT ;  /* 0x0000000dff077290 */ /* 0x000fc60008ffe4ff */
[----:B------:R-:W-:-:S09]  /*01f0*/  MOV R3, UR5 ;  /* 0x0000000500037c02 */ /* 0x000fd20008000f00 */
.L_x_2:
[----:B------:R-:W-:Y:S01]  /*0200*/  MOV R4, UR6 ;  /* 0x0000000600047c02 */ /* 0x000fe20008000f00 */
[----:B------:R-:W2:Y:S01]  /*0210*/  LDG.E R17, desc[UR16][R2.64+-0x20] ;  /* 0xffffe01002117981 */ /* 0x000ea2000c1e1900 */
[----:B------:R-:W-:-:S03]  /*0220*/  MOV R5, UR7 ;  /* 0x0000000700057c02 */ /* 0x000fc60008000f00 */
[----:B------:R-:W3:Y:S01]  /*0230*/  LDG.E R25, desc[UR16][R2.64+-0x1c] ;  /* 0xffffe41002197981 */ /* 0x000ee2000c1e1900 */
[----:B------:R-:W-:-:S03]  /*0240*/  IMAD.WIDE R4, R6, 0x4, R4 ;  /* 0x0000000406047825 */ /* 0x000fc600078e0204 */
[----:B------:R-:W4:Y:S04]  /*0250*/  LDG.E R19, desc[UR16][R2.64+-0x18] ;  /* 0xffffe81002137981 */ /* 0x000f28000c1e1900 */
[----:B------:R-:W2:Y:S04]  /*0260*/  LDG.E R16, desc[UR16][R4.64+-0x20] ;  /* 0xffffe01004107981 */ /* 0x000ea8000c1e1900 */
[----:B------:R-:W3:Y:S04]  /*0270*/  LDG.E R18, desc[UR16][R4.64+-0x1c] ;  /* 0xffffe41004127981 */ /* 0x000ee8000c1e1900 */
[----:B------:R-:W4:Y:S04]  /*0280*/  LDG.E R20, desc[UR16][R4.64+-0x18] ;  /* 0xffffe81004147981 */ /* 0x000f28000c1e1900 */
[----:B------:R-:W5:Y:S04]  /*0290*/  LDG.E R22, desc[UR16][R2.64+-0x14] ;  /* 0xffffec1002167981 */ /* 0x000f68000c1e1900 */
        /* <DEDUP_REMOVED lines=8> */
[----:B------:R-:W5:Y:S01]  /*0320*/  LDG.E R14, desc[UR16][R4.64+-0x4] ;  /* 0xfffffc10040e7981 */ /* 0x000f62000c1e1900 */
[----:B--2---:R-:W-:-:S03]  /*0330*/  FFMA R17, R16, R17, R15 ;  /* 0x0000001110117223 */ /* 0x004fc6000000000f */
[----:B------:R-:W2:Y:S04]  /*0340*/  LDG.E R15, desc[UR16][R2.64] ;  /* 0x00000010020f7981 */ /* 0x000ea8000c1e1900 */
[----:B------:R-:W2:Y:S01]  /*0350*/  LDG.E R16, desc[UR16][R4.64] ;  /* 0x0000001004107981 */ /* 0x000ea2000c1e1900 */
[----:B---3--:R-:W-:-:S03]  /*0360*/  FFMA R25, R18, R25, R17 ;  /* 0x0000001912197223 */ /* 0x008fc60000000011 */
[----:B------:R-:W3:Y:S01]  /*0370*/  LDG.E R17, desc[UR16][R2.64+0x4] ;  /* 0x0000041002117981 */ /* 0x000ee2000c1e1900 */
[----:B----4-:R-:W-:-:S03]  /*0380*/  FFMA R26, R20, R19, R25 ;  /* 0x00000013141a7223 */ /* 0x010fc60000000019 */
[----:B------:R-:W3:Y:S04]  /*0390*/  LDG.E R18, desc[UR16][R4.64+0x4] ;  /* 0x0000041004127981 */ /* 0x000ee8000c1e1900 */
[----:B------:R-:W4:Y:S01]  /*03a0*/  LDG.E R20, desc[UR16][R2.64+0x8] ;  /* 0x0000081002147981 */ /* 0x000f22000c1e1900 */
[----:B-----5:R-:W-:-:S03]  /*03b0*/  FFMA R25, R21, R22, R26 ;  /* 0x0000001615197223 */ /* 0x020fc6000000001a */
[----:B------:R-:W4:Y:S04]  /*03c0*/  LDG.E R19, desc[UR16][R4.64+0x8] ;  /* 0x0000081004137981 */ /* 0x000f28000c1e1900 */
[----:B------:R-:W5:Y:S01]  /*03d0*/  LDG.E R22, desc[UR16][R2.64+0xc] ;  /* 0x00000c1002167981 */ /* 0x000f62000c1e1900 */
[----:B------:R-:W-:-:S03]  /*03e0*/  FFMA R25, R24, R23, R25 ;  /* 0x0000001718197223 */ /* 0x000fc60000000019 */
[----:B------:R-:W5:Y:S04]  /*03f0*/  LDG.E R21, desc[UR16][R4.64+0xc] ;  /* 0x00000c1004157981 */ /* 0x000f68000c1e1900 */
[----:B------:R-:W5:Y:S01]  /*0400*/  LDG.E R24, desc[UR16][R2.64+0x10] ;  /* 0x0000101002187981 */ /* 0x000f62000c1e1900 */
[----:B------:R-:W-:-:S03]  /*0410*/  FFMA R25, R10, R9, R25 ;  /* 0x000000090a197223 */ /* 0x000fc60000000019 */
[----:B------:R-:W5:Y:S04]  /*0420*/  LDG.E R23, desc[UR16][R4.64+0x10] ;  /* 0x0000101004177981 */ /* 0x000f68000c1e1900 */
[----:B------:R-:W5:Y:S01]  /*0430*/  LDG.E R10, desc[UR16][R2.64+0x14] ;  /* 0x00001410020a7981 */ /* 0x000f62000c1e1900 */
[----:B------:R-:W-:-:S03]  /*0440*/  FFMA R27, R12, R11, R25 ;  /* 0x0000000b0c1b7223 */ /* 0x000fc60000000019 */
[----:B------:R-:W5:Y:S04]  /*0450*/  LDG.E R9, desc[UR16][R4.64+0x14] ;  /* 0x0000141004097981 */ /* 0x000f68000c1e1900 */
[----:B------:R-:W5:Y:S04]  /*0460*/  LDG.E R11, desc[UR16][R2.64+0x18] ;  /* 0x00001810020b7981 */ /* 0x000f68000c1e1900 */
[----:B------:R-:W5:Y:S04]  /*0470*/  LDG.E R12, desc[UR16][R4.64+0x18] ;  /* 0x00001810040c7981 */ /* 0x000f68000c1e1900 */
[----:B------:R-:W5:Y:S04]  /*0480*/  LDG.E R25, desc[UR16][R4.64+0x1c] ;  /* 0x00001c1004197981 */ /* 0x000f68000c1e1900 */
[----:B------:R0:W5:Y:S01]  /*0490*/  LDG.E R26, desc[UR16][R2.64+0x1c] ;  /* 0x00001c10021a7981 */ /* 0x000162000c1e1900 */
[----:B------:R-:W-:Y:S01]  /*04a0*/  FFMA R13, R14, R13, R27 ;  /* 0x0000000d0e0d7223 */ /* 0x000fe2000000001b */
[----:B------:R-:W-:-:S04]  /*04b0*/  UIADD3 UR11, UPT, UPT, UR11, 0x10, URZ ;  /* 0x000000100b0b7890 */ /* 0x000fc8000fffe0ff */
[----:B------:R-:W-:Y:S01]  /*04c0*/  UISETP.NE.AND UP1, UPT, UR11, URZ, UPT ;  /* 0x000000ff0b00728c */ /* 0x000fe2000bf25270 */
[----:B0-----:R-:W-:Y:S02]  /*04d0*/  IADD3 R2, P0, PT, R2, 0x40, RZ ;  /* 0x0000004002027810 */ /* 0x001fe40007f1e0ff */
[----:B------:R-:W-:Y:S02]  /*04e0*/  IADD3 R6, PT, PT, R6, 0x10, RZ ;  /* 0x0000001006067810 */ /* 0x000fe40007ffe0ff */
[----:B------:R-:W-:Y:S01]  /*04f0*/  IADD3.X R3, PT, PT, RZ, R3, RZ, P0, !PT ;  /* 0x00000003ff037210 */ /* 0x000fe200007fe4ff */
[----:B--2---:R-:W-:-:S04]  /*0500*/  FFMA R13, R16, R15, R13 ;  /* 0x0000000f100d7223 */ /* 0x004fc8000000000d */
[----:B---3--:R-:W-:-:S04]  /*0510*/  FFMA R18, R18, R17, R13 ;  /* 0x0000001112127223 */ /* 0x008fc8000000000d */
[----:B----4-:R-:W-:-:S04]  /*0520*/  FFMA R18, R19, R20, R18 ;  /* 0x0000001413127223 */ /* 0x010fc80000000012 */
[----:B-----5:R-:W-:-:S04]  /*0530*/  FFMA R18, R21, R22, R18 ;  /* 0x0000001615127223 */ /* 0x020fc80000000012 */
[----:B------:R-:W-:-:S04]  /*0540*/  FFMA R18, R23, R24, R18 ;  /* 0x0000001817127223 */ /* 0x000fc80000000012 */
[----:B------:R-:W-:-:S04]  /*0550*/  FFMA R9, R9, R10, R18 ;  /* 0x0000000a09097223 */ /* 0x000fc80000000012 */
[----:B------:R-:W-:-:S04]  /*0560*/  FFMA R12, R12, R11, R9 ;  /* 0x0000000b0c0c7223 */ /* 0x000fc80000000009 */
[----:B------:R-:W-:Y:S01]  /*0570*/  FFMA R15, R25, R26, R12 ;  /* 0x0000001a190f7223 */ /* 0x000fe2000000000c */
[----:B------:R-:W-:Y:S06]  /*0580*/  BRA.U UP1, `(.L_x_2) ;  /* 0xfffffffd011c7547 */ /* 0x000fec000b83ffff */
.L_x_1:
[----:B------:R-:W-:Y:S05]  /*0590*/  BRA.U !UP0, `(.L_x_0) ;  /* 0x0000000508307547 */ /* 0x000fea000b800000 */
[----:B------:R-:W-:Y:S02]  /*05a0*/  UISETP.GE.U32.AND UP0, UPT, UR9, 0x8, UPT ;  /* 0x000000080900788c */ /* 0x000fe4000bf06070 */
[----:B------:R-:W-:-:S04]  /*05b0*/  ULOP3.LUT UR5, UR8, 0x7, URZ, 0xc0, !UPT ;  /* 0x0000000708057892 */ /* 0x000fc8000f8ec0ff */
[----:B------:R-:W-:-:S03]  /*05c0*/  UISETP.NE.AND UP1, UPT, UR5, URZ, UPT ;  /* 0x000000ff0500728c */ /* 0x000fc6000bf25270 */
[----:B------:R-:W-:Y:S08]  /*05d0*/  BRA.U !UP0, `(.L_x_3) ;  /* 0x0000000108787547 */ /* 0x000ff0000b800000 */
[----:B------:R-:W0:Y:S01]  /*05e0*/  LDC.64 R2, c[0x0][0x380] ;  /* 0x0000e000ff027b82 */ /* 0x000e220000000a00 */
[----:B------:R-:W-:-:S07]  /*05f0*/  IADD3 R9, PT, PT, R7, R8, RZ ;  /* 0x0000000807097210 */ /* 0x000fce0007ffe0ff */
[----:B------:R-:W1:Y:S01]  /*0600*/  LDC.64 R4, c[0x0][0x388] ;  /* 0x0000e200ff047b82 */ /* 0x000e620000000a00 */
[----:B0-----:R-:W-:-:S05]  /*0610*/  IMAD.WIDE R2, R9, 0x4, R2 ;  /* 0x0000000409027825 */ /* 0x001fca00078e0202 */
[----:B------:R-:W2:Y:S01]  /*0620*/  LDG.E R10, desc[UR16][R2.64] ;  /* 0x00000010020a7981 */ /* 0x000ea2000c1e1900 */
[----:B-1----:R-:W-:-:S03]  /*0630*/  IMAD.WIDE.U32 R4, R8, 0x4, R4 ;  /* 0x0000000408047825 */ /* 0x002fc600078e0004 */
[----:B------:R-:W3:Y:S04]  /*0640*/  LDG.E R13, desc[UR16][R2.64+0x4] ;  /* 0x00000410020d7981 */ /* 0x000ee8000c1e1900 */
[----:B------:R-:W2:Y:S04]  /*0650*/  LDG.E R11, desc[UR16][R4.64] ;  /* 0x00000010040b7981 */ /* 0x000ea8000c1e1900 */
[----:B------:R-:W3:Y:S04]  /*0660*/  LDG.E R12, desc[UR16][R4.64+0x4] ;  /* 0x00000410040c7981 */ /* 0x000ee8000c1e1900 */
[----:B------:R-:W4:Y:S04]  /*0670*/  LDG.E R17, desc[UR16][R2.64+0x8] ;  /* 0x0000081002117981 */ /* 0x000f28000c1e1900 */
        /* <DEDUP_REMOVED lines=11> */
[----:B------:R-:W-:Y:S01]  /*0730*/  IADD3 R8, PT, PT, R8, 0x8, RZ ;  /* 0x0000000808087810 */ /* 0x000fe20007ffe0ff */
[----:B--2---:R-:W-:-:S04]  /*0740*/  FFMA R10, R10, R11, R15 ;  /* 0x0000000b0a0a7223 */ /* 0x004fc8000000000f */
[----:B---3--:R-:W-:-:S04]  /*0750*/  FFMA R10, R13, R12, R10 ;  /* 0x0000000c0d0a7223 */ /* 0x008fc8000000000a */
[----:B----4-:R-:W-:-:S04]  /*0760*/  FFMA R10, R17, R14, R10 ;  /* 0x0000000e110a7223 */ /* 0x010fc8000000000a */
[----:B-----5:R-:W-:-:S04]  /*0770*/  FFMA R10, R19, R16, R10 ;  /* 0x00000010130a7223 */ /* 0x020fc8000000000a */
[----:B------:R-:W-:-:S04]  /*0780*/  FFMA R10, R21, R18, R10 ;  /* 0x00000012150a7223 */ /* 0x000fc8000000000a */
[----:B------:R-:W-:-:S04]  /*0790*/  FFMA R23, R23, R20, R10 ;  /* 0x0000001417177223 */ /* 0x000fc8000000000a */
[----:B------:R-:W-:-:S04]  /*07a0*/  FFMA R6, R6, R9, R23 ;  /* 0x0000000906067223 */ /* 0x000fc80000000017 */
[----:B------:R-:W-:-:S07]  /*07b0*/  FFMA R15, R25, R22, R6 ;  /* 0x00000016190f7223 */ /* 0x000fce0000000006 */
.L_x_3:
        /* <DEDUP_REMOVED lines=17> */
[----:B------:R-:W5:Y:S01]  /*08d0*/  LDG.E R14, desc[UR16][R4.64+0xc] ;  /* 0x00000c10040e7981 */ /* 0x000f62000c1e1900 */
[----:B------:R-:W-:Y:S01]  /*08e0*/  IADD3 R8, PT, PT, R8, 0x4, RZ ;  /* 0x0000000408087810 */ /* 0x000fe20007ffe0ff */
[----:B--2---:R-:W-:-:S04]  /*08f0*/  FFMA R6, R6, R9, R15 ;  /* 0x0000000906067223 */ /* 0x004fc8000000000f */
[----:B---3--:R-:W-:-:S04]  /*0900*/  FFMA R6, R11, R10, R6 ;  /* 0x0000000a0b067223 */ /* 0x008fc80000000006 */
[----:B----4-:R-:W-:-:S04]  /*0910*/  FFMA R6, R13, R12, R6 ;  /* 0x0000000c0d067223 */ /* 0x010fc80000000006 */
[----:B-----5:R-:W-:-:S07]  /*0920*/  FFMA R15, R17, R14, R6 ;  /* 0x0000000e110f7223 */ /* 0x020fce0000000006 */
.L_x_4:
[----:B------:R-:W-:Y:S05]  /*0930*/  BRA.U !UP1, `(.L_x_0) ;  /* 0x0000000109487547 */ /* 0x000fea000b800000 */
[----:B------:R-:W0:Y:S01]  /*0940*/  LDC.64 R2, c[0x0][0x388] ;  /* 0x0000e200ff027b82 */ /* 0x000e220000000a00 */
[----:B------:R-:W-:Y:S01]  /*0950*/  IADD3 R7, PT, PT, R7, R8, RZ ;  /* 0x0000000807077210 */ /* 0x000fe20007ffe0ff */
[----:B------:R-:W-:-:S06]  /*0960*/  UIADD3 UR4, UPT, UPT, -UR4, URZ, URZ ;  /* 0x000000ff04047290 */ /* 0x000fcc000fffe1ff */
[----:B------:R-:W1:Y:S01]  /*0970*/  LDC.64 R10, c[0x0][0x380] ;  /* 0x0000e000ff0a7b82 */ /* 0x000e620000000a00 */
[----:B0-----:R-:W-:-:S03]  /*0980*/  IMAD.WIDE.U32 R2, R8, 0x4, R2 ;  /* 0x0000000408027825 */ /* 0x001fc600078e0002 */
[----:B------:R-:W-:Y:S02]  /*0990*/  MOV R6, R2 ;  /* 0x0000000200067202 */ /* 0x000fe40000000f00 */
[----:B------:R-:W-:-:S07]  /*09a0*/  MOV R5, R3 ;  /* 0x0000000300057202 */ /* 0x000fce0000000f00 */
.L_x_5:
[----:B-1----:R-:W-:Y:S01]  /*09b0*/  IMAD.WIDE R2, R7, 0x4, R10 ;  /* 0x0000000407027825 */ /* 0x002fe200078e020a */
[----:B------:R-:W-:-:S05]  /*09c0*/  MOV R4, R6 ;  /* 0x0000000600047202 */ /* 0x000fca0000000f00 */
[----:B------:R-:W2:Y:S04]  /*09d0*/  LDG.E R2, desc[UR16][R2.64] ;  /* 0x0000001002027981 */ /* 0x000ea8000c1e1900 */
[----:B------:R0:W2:Y:S01]  /*09e0*/  LDG.E R4, desc[UR16][R4.64] ;  /* 0x0000001004047981 */ /* 0x0000a2000c1e1900 */
[----:B------:R-:W-:Y:S01]  /*09f0*/  UIADD3 UR4, UPT, UPT, UR4, 0x1, URZ ;  /* 0x0000000104047890 */ /* 0x000fe2000fffe0ff */
[----:B------:R-:W-:Y:S02]  /*0a00*/  IADD3 R6, P0, PT, R6, 0x4, RZ ;  /* 0x0000000406067810 */ /* 0x000fe40007f1e0ff */
[----:B------:R-:W-:Y:S01]  /*0a10*/  IADD3 R7, PT, PT, R7, 0x1, RZ ;  /* 0x0000000107077810 */ /* 0x000fe20007ffe0ff */
[----:B------:R-:W-:Y:S01]  /*0a20*/  UISETP.NE.AND UP0, UPT, UR4, URZ, UPT ;  /* 0x000000ff0400728c */ /* 0x000fe2000bf05270 */
[----:B0-----:R-:W-:Y:S01]  /*0a30*/  IADD3.X R5, PT, PT, RZ, R5, RZ, P0, !PT ;  /* 0x00000005ff057210 */ /* 0x001fe200007fe4ff */
[----:B--2---:R-:W-:-:S07]  /*0a40*/  FFMA R15, R2, R4, R15 ;  /* 0x00000004020f7223 */ /* 0x004fce000000000f */
[----:B------:R-:W-:Y:S05]  /*0a50*/  BRA.U UP0, `(.L_x_5) ;  /* 0xfffffffd00d47547 */ /* 0x000fea000b83ffff */
.L_x_0:
[----:B------:R-:W0:Y:S01]  /*0a60*/  LDC.64 R2, c[0x0][0x390] ;  /* 0x0000e400ff027b82 */ /* 0x000e220000000a00 */
[----:B------:R-:W1:Y:S01]  /*0a70*/  LDCU.64 UR4, c[0x0][0x398] ;  /* 0x00007300ff0477ac */ /* 0x000e620008000a00 */
[----:B0-----:R-:W-:-:S05]  /*0a80*/  IMAD.WIDE R2, R0, 0x4, R2 ;  /* 0x0000000400027825 */ /* 0x001fca00078e0202 */
[----:B------:R-:W1:Y:S02]  /*0a90*/  LDG.E R0, desc[UR16][R2.64] ;  /* 0x0000001002007981 */ /* 0x000e64000c1e1900 */
[----:B-1----:R-:W-:-:S04]  /*0aa0*/  FMUL R0, R0, UR5 ;  /* 0x0000000500007c20 */ /* 0x002fc80008400000 */
[----:B------:R-:W-:-:S05]  /*0ab0*/  FFMA R15, R15, UR4, R0 ;  /* 0x000000040f0f7c23 */ /* 0x000fca0008000000 */
[----:B------:R-:W-:Y:S01]  /*0ac0*/  STG.E desc[UR16][R2.64], R15 ;  /* 0x0000000f02007986 */ /* 0x000fe2000c101910 */
[----:B------:R-:W-:Y:S05]  /*0ad0*/  EXIT ;  /* 0x000000000000794d */ /* 0x000fea0003800000 */
.L_x_6:
[----:B------:R-:W-:-:S00]  /*0ae0*/  BRA `(.L_x_6) ;  /* 0xfffffffc00fc7947 */ /* 0x000fc0000383ffff */
[----:B------:R-:W-:-:S00]  /*0af0*/  NOP ;  /* 0x0000000000007918 */ /* 0x000fc00000000000 */
        /* <DEDUP_REMOVED lines=8> */
.L_x_7:


//--------------------- .nv.shared.reserved.0     --------------------------
	.section	.nv.shared.reserved.0,"aw",@nobits
	.weak		__nv_reservedSMEM_offset_0_alias
	.size		__nv_reservedSMEM_offset_0_alias, 0, 64
	.other		__nv_reservedSMEM_offset_0_alias,@"STO_CUDA_RESERVED_SHARED STV_DEFAULT"
__nv_reservedSMEM_offset_0_alias:
	.zero		0
	.zero		64


//--------------------- .nv.constant0._Z15matVecMulKernelPKfS0_Pfffii --------------------------
	.section	.nv.constant0._Z15matVecMulKernelPKfS0_Pfffii,"a",@progbits
	.sectionflags	@""
	.align	4
.nv.constant0._Z15matVecMulKernelPKfS0_Pfffii:
	.zero		936


//--------------------- SYMBOLS --------------------------

	.type		.nv.reservedSmem.offset0,@object
	.size		.nv.reservedSmem.offset0,0x4
